//
// Generated by NVIDIA NVVM Compiler
//
// Compiler Build ID: CL-36424714
// Cuda compilation tools, release 13.0, V13.0.88
// Based on NVVM 20.0.0
//

.version 9.0
.target sm_100
.address_size 64

	// .globl	_Z10cuda_hellov
.extern .func  (.param .b32 func_retval0) vprintf
(
	.param .b64 vprintf_param_0,
	.param .b64 vprintf_param_1
)
;
.global .align 1 .b8 $str[47] = {72, 101, 108, 108, 111, 32, 87, 111, 114, 108, 100, 32, 102, 114, 111, 109, 32, 71, 80, 85, 44, 32, 98, 108, 111, 99, 107, 32, 37, 100, 32, 97, 110, 100, 32, 116, 104, 114, 101, 97, 100, 32, 37, 100, 33, 10};

.visible .entry _Z10cuda_hellov()
{
	.local .align 8 .b8 	__local_depot0[8];
	.reg .b64 	%SP;
	.reg .b64 	%SPL;
	.reg .b32 	%r<5>;
	.reg .b64 	%rd<5>;

	mov.u64 	%SPL, __local_depot0;
	cvta.local.u64 	%SP, %SPL;
	add.u64 	%rd1, %SP, 0;
	add.u64 	%rd2, %SPL, 0;
	mov.u32 	%r1, %ctaid.x;
	mov.u32 	%r2, %tid.x;
	st.local.v2.u32 	[%rd2], {%r1, %r2};
	mov.u64 	%rd3, $str;
	cvta.global.u64 	%rd4, %rd3;
	{ // callseq 0, 0
	.param .b64 param0;
	st.param.b64 	[param0], %rd4;
	.param .b64 param1;
	st.param.b64 	[param1], %rd1;
	.param .b32 retval0;
	call.uni (retval0), 
	vprintf, 
	(
	param0, 
	param1
	);
	ld.param.b32 	%r3, [retval0];
	} // callseq 0
	ret;

}


// ===== COMPILED SASS (sm_100) =====

	.target	sm_100

	.elftype	@"ET_EXEC"


//--------------------- .note.nv.tkinfo           --------------------------
	.section	.note.nv.tkinfo,"",@"SHT_NOTE"
	.sectionflags	@"SHF_NOTE_NV_TKINFO"
	.tkinfo
        /*0018*/ 	.word	0x00000002
        /*0030*/ 	.string	""
        /*0030*/ 	.string	"ptxas"
        /*0030*/ 	.string	"Cuda compilation tools, release 13.0, V13.0.88"
        /*0030*/ 	.string	"Build cuda_13.0.r13.0/compiler.36424714_0"
        /*0030*/ 	.string	"-arch sm_100 -m 64 "



//--------------------- .note.nv.cuinfo           --------------------------
	.section	.note.nv.cuinfo,"",@"SHT_NOTE"
	.sectionflags	@"SHF_NOTE_NV_CUINFO"
        /*0018*/ 	.short	0x0002
        /*001a*/ 	.short	0x0064
        /*001c*/ 	.short	0x0082
	.zero		2


//--------------------- .nv.info                  --------------------------
	.section	.nv.info,"",@"SHT_CUDA_INFO"
	.align	4


	//----- nvinfo : EIATTR_REGCOUNT
	.align		4
        /*0000*/ 	.byte	0x04, 0x2f
        /*0002*/ 	.short	(.L_2 - .L_1)
	.align		4
.L_1:
        /*0004*/ 	.word	index@(_Z10cuda_hellov)
        /*0008*/ 	.word	0x00000018


	//----- nvinfo : EIATTR_FRAME_SIZE
	.align		4
.L_2:
        /*000c*/ 	.byte	0x04, 0x11
        /*000e*/ 	.short	(.L_4 - .L_3)
	.align		4
.L_3:
        /*0010*/ 	.word	index@(_Z10cuda_hellov)
        /*0014*/ 	.word	0x00000008


	//----- nvinfo : EIATTR_MIN_STACK_SIZE
	.align		4
.L_4:
        /*0018*/ 	.byte	0x04, 0x12
        /*001a*/ 	.short	(.L_6 - .L_5)
	.align		4
.L_5:
        /*001c*/ 	.word	index@(_Z10cuda_hellov)
        /*0020*/ 	.word	0x00000008
.L_6:


//--------------------- .nv.compat                --------------------------
	.section	.nv.compat,"",@"SHT_CUDA_COMPAT_INFO"
	.align	4
        /*0000*/ 	.byte	0x02, 0x09, 0x00, 0x00, 0x02, 0x02, 0x01, 0x00, 0x02, 0x05, 0x05, 0x00, 0x03, 0x07, 0x01, 0x01
        /*0010*/ 	.byte	0x02, 0x03, 0x00, 0x00, 0x02, 0x06, 0x01, 0x00, 0x04, 0x0b, 0x08, 0x00, 0x09, 0x00, 0x00, 0x00
        /*0020*/ 	.byte	0x00, 0x00, 0x00, 0x00


//--------------------- .nv.info._Z10cuda_hellov  --------------------------
	.section	.nv.info._Z10cuda_hellov,"",@"SHT_CUDA_INFO"
	.sectionflags	@""
	.align	4


	//----- nvinfo : EIATTR_CUDA_API_VERSION
	.align		4
        /*0000*/ 	.byte	0x04, 0x37
        /*0002*/ 	.short	(.L_8 - .L_7)
.L_7:
        /*0004*/ 	.word	0x00000082


	//----- nvinfo : EIATTR_SPARSE_MMA_MASK
	.align		4
.L_8:
        /*0008*/ 	.byte	0x03, 0x50
        /*000a*/ 	.short	0x0000


	//----- nvinfo : EIATTR_MAXREG_COUNT
	.align		4
        /*000c*/ 	.byte	0x03, 0x1b
        /*000e*/ 	.short	0x00ff


	//----- nvinfo : EIATTR_EXTERNS
	.align		4
        /*0010*/ 	.byte	0x04, 0x0f
        /*0012*/ 	.short	(.L_10 - .L_9)


	//   ....[0]....
	.align		4
.L_9:
        /*0014*/ 	.word	index@(vprintf)


	//----- nvinfo : EIATTR_MERCURY_ISA_VERSION
	.align		4
.L_10:
        /*0018*/ 	.byte	0x03, 0x5f
        /*001a*/ 	.short	0x0101


	//----- nvinfo : EIATTR_VRC_CTA_INIT_COUNT
	.align		4
        /*001c*/ 	.byte	0x02, 0x4a
	.zero		1
	.zero		1


	//----- nvinfo : EIATTR_SYSCALL_OFFSETS
	.align		4
        /*0020*/ 	.byte	0x04, 0x46
        /*0022*/ 	.short	(.L_12 - .L_11)


	//   ....[0]....
.L_11:
        /*0024*/ 	.word	0x000000f0


	//----- nvinfo : EIATTR_EXIT_INSTR_OFFSETS
	.align		4
.L_12:
        /*0028*/ 	.byte	0x04, 0x1c
        /*002a*/ 	.short	(.L_14 - .L_13)


	//   ....[0]....
.L_13:
        /*002c*/ 	.word	0x00000100


	//----- nvinfo : EIATTR_SW_WAR
	.align		4
.L_14:
        /*0030*/ 	.byte	0x04, 0x36
        /*0032*/ 	.short	(.L_16 - .L_15)
.L_15:
        /*0034*/ 	.word	0x00000008
.L_16:


//--------------------- .nv.callgraph             --------------------------
	.section	.nv.callgraph,"",@"SHT_CUDA_CALLGRAPH"
	.align	4
	.sectionentsize	8
	.align		4
        /*0000*/ 	.word	0x00000000
	.align		4
        /*0004*/ 	.word	0xffffffff
	.align		4
        /*0008*/ 	.word	index@(_Z10cuda_hellov)
	.align		4
        /*000c*/ 	.word	index@(vprintf)
	.align		4
        /*0010*/ 	.word	0x00000000
	.align		4
        /*0014*/ 	.word	0xfffffffe
	.align		4
        /*0018*/ 	.word	0x00000000
	.align		4
        /*001c*/ 	.word	0xfffffffd
	.align		4
        /*0020*/ 	.word	0x00000000
	.align		4
        /*0024*/ 	.word	0xfffffffc


//--------------------- .nv.constant4             --------------------------
	.section	.nv.constant4,"a",@progbits
	.align	8
	.align		8
.nv.constant4:
        /*0000*/ 	.dword	vprintf
	.align		8
        /*0008*/ 	.dword	$str


//--------------------- .text._Z10cuda_hellov     --------------------------
	.section	.text._Z10cuda_hellov,"ax",@progbits
	.align	128
        .global         _Z10cuda_hellov
        .type           _Z10cuda_hellov,@function
        .size           _Z10cuda_hellov,(.L_x_2 - _Z10cuda_hellov)
        .other          _Z10cuda_hellov,@"STO_CUDA_ENTRY STV_DEFAULT"
_Z10cuda_hellov:
.text._Z10cuda_hellov:
[----:B------:R-:W0:Y:S01]  /*0000*/  LDC R1, c[0x0][0x37c] ;  /* 0x0000df00ff017b82 */ /* 0x000e220000000800 */
[----:B------:R-:W1:Y:S01]  /*0010*/  S2R R8, SR_CTAID.X ;  /* 0x0000000000087919 */ /* 0x000e620000002500 */
[----:B0-----:R-:W-:Y:S01]  /*0020*/  VIADD R1, R1, 0xfffffff8 ;  /* 0xfffffff801017836 */ /* 0x001fe20000000000 */
[----:B------:R-:W-:Y:S01]  /*0030*/  MOV R0, 0x0 ;  /* 0x0000000000007802 */ /* 0x000fe20000000f00 */
[----:B------:R-:W0:Y:S01]  /*0040*/  LDCU UR4, c[0x0][0x2f8] ;  /* 0x00005f00ff0477ac */ /* 0x000e220008000800 */
[----:B------:R-:W1:Y:S03]  /*0050*/  S2R R9, SR_TID.X ;  /* 0x0000000000097919 */ /* 0x000e660000002100 */
[----:B------:R2:W3:Y:S01]  /*0060*/  LDC.64 R2, c[0x4][R0] ;  /* 0x0100000000027b82 */ /* 0x0004e20000000a00 */
[----:B------:R-:W4:Y:S01]  /*0070*/  LDCU.64 UR6, c[0x4][0x8] ;  /* 0x01000100ff0677ac */ /* 0x000f220008000a00 */
[----:B------:R-:W5:Y:S01]  /*0080*/  LDCU UR5, c[0x0][0x2fc] ;  /* 0x00005f80ff0577ac */ /* 0x000f620008000800 */
[----:B0-----:R-:W-:Y:S01]  /*0090*/  IADD3 R6, P0, PT, R1, UR4, RZ ;  /* 0x0000000401067c10 */ /* 0x001fe2000ff1e0ff */
[----:B----4-:R-:W-:Y:S01]  /*00a0*/  IMAD.U32 R4, RZ, RZ, UR6 ;  /* 0x00000006ff047e24 */ /* 0x010fe2000f8e00ff */
[----:B------:R-:W-:-:S03]  /*00b0*/  MOV R5, UR7 ;  /* 0x0000000700057c02 */ /* 0x000fc60008000f00 */
[----:B-----5:R-:W-:Y:S01]  /*00c0*/  IMAD.X R7, RZ, RZ, UR5, P0 ;  /* 0x00000005ff077e24 */ /* 0x020fe200080e06ff */
[----:B-1----:R2:W-:Y:S07]  /*00d0*/  STL.64 [R1], R8 ;  /* 0x0000000801007387 */ /* 0x0025ee0000100a00 */
[----:B------:R-:W-:-:S07]  /*00e0*/  LEPC R20, `(.L_x_0) ;  /* 0x000000001014794e */ /* 0x000fce0000000000 */
[----:B--23--:R-:W-:Y:S05]  /*00f0*/  CALL.ABS.NOINC R2 ;  /* 0x0000000002007343 */ /* 0x00cfea0003c00000 */
.L_x_0:
[----:B------:R-:W-:Y:S05]  /*0100*/  EXIT ;  /* 0x000000000000794d */ /* 0x000fea0003800000 */
.L_x_1:
[----:B------:R-:W-:-:S00]  /*0110*/  BRA `(.L_x_1) ;  /* 0xfffffffc00fc7947 */ /* 0x000fc0000383ffff */
[----:B------:R-:W-:-:S00]  /*0120*/  NOP ;  /* 0x0000000000007918 */ /* 0x000fc00000000000 */
        /* <DEDUP_REMOVED lines=13> */
.L_x_2:


//--------------------- .nv.global.init           --------------------------
	.section	.nv.global.init,"aw",@progbits
.nv.global.init:
	.type		$str,@object
	.size		$str,(.L_0 - $str)
$str:
        /*0000*/ 	.byte	0x48, 0x65, 0x6c, 0x6c, 0x6f, 0x20, 0x57, 0x6f, 0x72, 0x6c, 0x64, 0x20, 0x66, 0x72, 0x6f, 0x6d
        /*0010*/ 	.byte	0x20, 0x47, 0x50, 0x55, 0x2c, 0x20, 0x62, 0x6c, 0x6f, 0x63, 0x6b, 0x20, 0x25, 0x64, 0x20, 0x61
        /*0020*/ 	.byte	0x6e, 0x64, 0x20, 0x74, 0x68, 0x72, 0x65, 0x61, 0x64, 0x20, 0x25, 0x64, 0x21, 0x0a, 0x00
.L_0:


//--------------------- .nv.shared.reserved.0     --------------------------
	.section	.nv.shared.reserved.0,"aw",@nobits
	.weak		__nv_reservedSMEM_offset_0_alias
	.size		__nv_reservedSMEM_offset_0_alias, 0, 64
	.other		__nv_reservedSMEM_offset_0_alias,@"STO_CUDA_RESERVED_SHARED STV_DEFAULT"
__nv_reservedSMEM_offset_0_alias:
	.zero		0
	.zero		64


//--------------------- .nv.constant0._Z10cuda_hellov --------------------------
	.section	.nv.constant0._Z10cuda_hellov,"a",@progbits
	.sectionflags	@""
	.align	4
.nv.constant0._Z10cuda_hellov:
	.zero		896


//--------------------- SYMBOLS --------------------------

	.type		.nv.reservedSmem.offset0,@object
	.size		.nv.reservedSmem.offset0,0x4
	.type		vprintf,@function
